//
// Generated by NVIDIA NVVM Compiler
//
// Compiler Build ID: CL-36424714
// Cuda compilation tools, release 13.0, V13.0.88
// Based on NVVM 20.0.0
//

.version 9.0
.target sm_100
.address_size 64

	// .globl	_Z9matvecMulPKfS0_Pf

.visible .entry _Z9matvecMulPKfS0_Pf(
	.param .u64 .ptr .align 1 _Z9matvecMulPKfS0_Pf_param_0,
	.param .u64 .ptr .align 1 _Z9matvecMulPKfS0_Pf_param_1,
	.param .u64 .ptr .align 1 _Z9matvecMulPKfS0_Pf_param_2
)
{
	.reg .pred 	%p<2>;
	.reg .b32 	%r<6>;
	.reg .b32 	%f<17>;
	.reg .b64 	%rd<11>;
	.reg .b64 	%fd<11>;

	ld.param.u64 	%rd1, [_Z9matvecMulPKfS0_Pf_param_0];
	ld.param.u64 	%rd2, [_Z9matvecMulPKfS0_Pf_param_1];
	ld.param.u64 	%rd3, [_Z9matvecMulPKfS0_Pf_param_2];
	mov.u32 	%r2, %ntid.x;
	mov.u32 	%r3, %ctaid.x;
	mov.u32 	%r4, %tid.x;
	mad.lo.s32 	%r1, %r2, %r3, %r4;
	setp.gt.s32 	%p1, %r1, 4;
	@%p1 bra 	$L__BB0_2;
	cvta.to.global.u64 	%rd4, %rd3;
	cvta.to.global.u64 	%rd5, %rd1;
	cvta.to.global.u64 	%rd6, %rd2;
	mul.lo.s32 	%r5, %r1, 5;
	mul.wide.s32 	%rd7, %r5, 4;
	add.s64 	%rd8, %rd5, %rd7;
	ld.global.f32 	%f1, [%rd8];
	ld.global.f32 	%f2, [%rd6];
	mul.f32 	%f3, %f1, %f2;
	cvt.f64.f32 	%fd1, %f3;
	add.f64 	%fd2, %fd1, 0d0000000000000000;
	ld.global.f32 	%f4, [%rd8+4];
	ld.global.f32 	%f5, [%rd6+4];
	mul.f32 	%f6, %f4, %f5;
	cvt.f64.f32 	%fd3, %f6;
	add.f64 	%fd4, %fd2, %fd3;
	ld.global.f32 	%f7, [%rd8+8];
	ld.global.f32 	%f8, [%rd6+8];
	mul.f32 	%f9, %f7, %f8;
	cvt.f64.f32 	%fd5, %f9;
	add.f64 	%fd6, %fd4, %fd5;
	ld.global.f32 	%f10, [%rd8+12];
	ld.global.f32 	%f11, [%rd6+12];
	mul.f32 	%f12, %f10, %f11;
	cvt.f64.f32 	%fd7, %f12;
	add.f64 	%fd8, %fd6, %fd7;
	ld.global.f32 	%f13, [%rd8+16];
	ld.global.f32 	%f14, [%rd6+16];
	mul.f32 	%f15, %f13, %f14;
	cvt.f64.f32 	%fd9, %f15;
	add.f64 	%fd10, %fd8, %fd9;
	cvt.rn.f32.f64 	%f16, %fd10;
	mul.wide.s32 	%rd9, %r1, 4;
	add.s64 	%rd10, %rd4, %rd9;
	st.global.f32 	[%rd10], %f16;
$L__BB0_2:
	ret;

}


// ===== COMPILED SASS (sm_100) =====

	.target	sm_100

	.elftype	@"ET_EXEC"


//--------------------- .note.nv.tkinfo           --------------------------
	.section	.note.nv.tkinfo,"",@"SHT_NOTE"
	.sectionflags	@"SHF_NOTE_NV_TKINFO"
	.tkinfo
        /*0018*/ 	.word	0x00000002
        /*0030*/ 	.string	""
        /*0030*/ 	.string	"ptxas"
        /*0030*/ 	.string	"Cuda compilation tools, release 13.0, V13.0.88"
        /*0030*/ 	.string	"Build cuda_13.0.r13.0/compiler.36424714_0"
        /*0030*/ 	.string	"-arch sm_100 -m 64 "



//--------------------- .note.nv.cuinfo           --------------------------
	.section	.note.nv.cuinfo,"",@"SHT_NOTE"
	.sectionflags	@"SHF_NOTE_NV_CUINFO"
        /*0018*/ 	.short	0x0002
        /*001a*/ 	.short	0x0064
        /*001c*/ 	.short	0x0082
	.zero		2


//--------------------- .nv.info                  --------------------------
	.section	.nv.info,"",@"SHT_CUDA_INFO"
	.align	4


	//----- nvinfo : EIATTR_REGCOUNT
	.align		4
        /*0000*/ 	.byte	0x04, 0x2f
        /*0002*/ 	.short	(.L_1 - .L_0)
	.align		4
.L_0:
        /*0004*/ 	.word	index@(_Z9matvecMulPKfS0_Pf)
        /*0008*/ 	.word	0x00000014


	//----- nvinfo : EIATTR_FRAME_SIZE
	.align		4
.L_1:
        /*000c*/ 	.byte	0x04, 0x11
        /*000e*/ 	.short	(.L_3 - .L_2)
	.align		4
.L_2:
        /*0010*/ 	.word	index@(_Z9matvecMulPKfS0_Pf)
        /*0014*/ 	.word	0x00000000


	//----- nvinfo : EIATTR_MIN_STACK_SIZE
	.align		4
.L_3:
        /*0018*/ 	.byte	0x04, 0x12
        /*001a*/ 	.short	(.L_5 - .L_4)
	.align		4
.L_4:
        /*001c*/ 	.word	index@(_Z9matvecMulPKfS0_Pf)
        /*0020*/ 	.word	0x00000000
.L_5:


//--------------------- .nv.compat                --------------------------
	.section	.nv.compat,"",@"SHT_CUDA_COMPAT_INFO"
	.align	4
        /*0000*/ 	.byte	0x02, 0x09, 0x00, 0x00, 0x02, 0x02, 0x01, 0x00, 0x02, 0x05, 0x05, 0x00, 0x03, 0x07, 0x01, 0x01
        /*0010*/ 	.byte	0x02, 0x03, 0x00, 0x00, 0x02, 0x06, 0x01, 0x00, 0x04, 0x0b, 0x08, 0x00, 0x01, 0x00, 0x00, 0x00
        /*0020*/ 	.byte	0x00, 0x00, 0x00, 0x00


//--------------------- .nv.info._Z9matvecMulPKfS0_Pf --------------------------
	.section	.nv.info._Z9matvecMulPKfS0_Pf,"",@"SHT_CUDA_INFO"
	.sectionflags	@""
	.align	4


	//----- nvinfo : EIATTR_CUDA_API_VERSION
	.align		4
        /*0000*/ 	.byte	0x04, 0x37
        /*0002*/ 	.short	(.L_7 - .L_6)
.L_6:
        /*0004*/ 	.word	0x00000082


	//----- nvinfo : EIATTR_KPARAM_INFO
	.align		4
.L_7:
        /*0008*/ 	.byte	0x04, 0x17
        /*000a*/ 	.short	(.L_9 - .L_8)
.L_8:
        /*000c*/ 	.word	0x00000000
        /*0010*/ 	.short	0x0002
        /*0012*/ 	.short	0x0010
        /*0014*/ 	.byte	0x00, 0xf5, 0x21, 0x00


	//----- nvinfo : EIATTR_KPARAM_INFO
	.align		4
.L_9:
        /*0018*/ 	.byte	0x04, 0x17
        /*001a*/ 	.short	(.L_11 - .L_10)
.L_10:
        /*001c*/ 	.word	0x00000000
        /*0020*/ 	.short	0x0001
        /*0022*/ 	.short	0x0008
        /*0024*/ 	.byte	0x00, 0xf5, 0x21, 0x00


	//----- nvinfo : EIATTR_KPARAM_INFO
	.align		4
.L_11:
        /*0028*/ 	.byte	0x04, 0x17
        /*002a*/ 	.short	(.L_13 - .L_12)
.L_12:
        /*002c*/ 	.word	0x00000000
        /*0030*/ 	.short	0x0000
        /*0032*/ 	.short	0x0000
        /*0034*/ 	.byte	0x00, 0xf5, 0x21, 0x00


	//----- nvinfo : EIATTR_SPARSE_MMA_MASK
	.align		4
.L_13:
        /*0038*/ 	.byte	0x03, 0x50
        /*003a*/ 	.short	0x0000


	//----- nvinfo : EIATTR_MAXREG_COUNT
	.align		4
        /*003c*/ 	.byte	0x03, 0x1b
        /*003e*/ 	.short	0x00ff


	//----- nvinfo : EIATTR_MERCURY_ISA_VERSION
	.align		4
        /*0040*/ 	.byte	0x03, 0x5f
        /*0042*/ 	.short	0x0101


	//----- nvinfo : EIATTR_VRC_CTA_INIT_COUNT
	.align		4
        /*0044*/ 	.byte	0x02, 0x4a
	.zero		1
	.zero		1


	//----- nvinfo : EIATTR_EXIT_INSTR_OFFSETS
	.align		4
        /*0048*/ 	.byte	0x04, 0x1c
        /*004a*/ 	.short	(.L_15 - .L_14)


	//   ....[0]....
.L_14:
        /*004c*/ 	.word	0x00000060


	//   ....[1]....
        /*0050*/ 	.word	0x00000290


	//----- nvinfo : EIATTR_CBANK_PARAM_SIZE
	.align		4
.L_15:
        /*0054*/ 	.byte	0x03, 0x19
        /*0056*/ 	.short	0x0018


	//----- nvinfo : EIATTR_PARAM_CBANK
	.align		4
        /*0058*/ 	.byte	0x04, 0x0a
        /*005a*/ 	.short	(.L_17 - .L_16)
	.align		4
.L_16:
        /*005c*/ 	.word	index@(.nv.constant0._Z9matvecMulPKfS0_Pf)
        /*0060*/ 	.short	0x0380
        /*0062*/ 	.short	0x0018


	//----- nvinfo : EIATTR_SW_WAR
	.align		4
.L_17:
        /*0064*/ 	.byte	0x04, 0x36
        /*0066*/ 	.short	(.L_19 - .L_18)
.L_18:
        /*0068*/ 	.word	0x00000008
.L_19:


//--------------------- .nv.callgraph             --------------------------
	.section	.nv.callgraph,"",@"SHT_CUDA_CALLGRAPH"
	.align	4
	.sectionentsize	8
	.align		4
        /*0000*/ 	.word	0x00000000
	.align		4
        /*0004*/ 	.word	0xffffffff
	.align		4
        /*0008*/ 	.word	0x00000000
	.align		4
        /*000c*/ 	.word	0xfffffffe
	.align		4
        /*0010*/ 	.word	0x00000000
	.align		4
        /*0014*/ 	.word	0xfffffffd
	.align		4
        /*0018*/ 	.word	0x00000000
	.align		4
        /*001c*/ 	.word	0xfffffffc


//--------------------- .text._Z9matvecMulPKfS0_Pf --------------------------
	.section	.text._Z9matvecMulPKfS0_Pf,"ax",@progbits
	.align	128
        .global         _Z9matvecMulPKfS0_Pf
        .type           _Z9matvecMulPKfS0_Pf,@function
        .size           _Z9matvecMulPKfS0_Pf,(.L_x_1 - _Z9matvecMulPKfS0_Pf)
        .other          _Z9matvecMulPKfS0_Pf,@"STO_CUDA_ENTRY STV_DEFAULT"
_Z9matvecMulPKfS0_Pf:
.text._Z9matvecMulPKfS0_Pf:
[----:B------:R-:W-:Y:S01]  /*0000*/  LDC R1, c[0x0][0x37c] ;  /* 0x0000df00ff017b82 */ /* 0x000fe20000000800 */
[----:B------:R-:W0:Y:S01]  /*0010*/  S2R R0, SR_CTAID.X ;  /* 0x0000000000007919 */ /* 0x000e220000002500 */
[----:B------:R-:W0:Y:S01]  /*0020*/  LDCU UR4, c[0x0][0x360] ;  /* 0x00006c00ff0477ac */ /* 0x000e220008000800 */
[----:B------:R-:W0:Y:S02]  /*0030*/  S2R R3, SR_TID.X ;  /* 0x0000000000037919 */ /* 0x000e240000002100 */
[----:B0-----:R-:W-:-:S05]  /*0040*/  IMAD R0, R0, UR4, R3 ;  /* 0x0000000400007c24 */ /* 0x001fca000f8e0203 */
[----:B------:R-:W-:-:S13]  /*0050*/  ISETP.GT.AND P0, PT, R0, 0x4, PT ;  /* 0x000000040000780c */ /* 0x000fda0003f04270 */
[----:B------:R-:W-:Y:S05]  /*0060*/  @P0 EXIT ;  /* 0x000000000000094d */ /* 0x000fea0003800000 */
[----:B------:R-:W0:Y:S01]  /*0070*/  LDC.64 R2, c[0x0][0x380] ;  /* 0x0000e000ff027b82 */ /* 0x000e220000000a00 */
[----:B------:R-:W1:Y:S01]  /*0080*/  LDCU.64 UR4, c[0x0][0x358] ;  /* 0x00006b00ff0477ac */ /* 0x000e620008000a00 */
[----:B------:R-:W-:-:S06]  /*0090*/  LEA R7, R0, R0, 0x2 ;  /* 0x0000000000077211 */ /* 0x000fcc00078e10ff */
[----:B------:R-:W2:Y:S01]  /*00a0*/  LDC.64 R4, c[0x0][0x388] ;  /* 0x0000e200ff047b82 */ /* 0x000ea20000000a00 */
[----:B0-----:R-:W-:-:S05]  /*00b0*/  IMAD.WIDE R2, R7, 0x4, R2 ;  /* 0x0000000407027825 */ /* 0x001fca00078e0202 */
[----:B-1----:R-:W3:Y:S04]  /*00c0*/  LDG.E R6, desc[UR4][R2.64] ;  /* 0x0000000402067981 */ /* 0x002ee8000c1e1900 */
[----:B--2---:R-:W3:Y:S04]  /*00d0*/  LDG.E R7, desc[UR4][R4.64] ;  /* 0x0000000404077981 */ /* 0x004ee8000c1e1900 */
[----:B------:R-:W2:Y:S04]  /*00e0*/  LDG.E R9, desc[UR4][R4.64+0x4] ;  /* 0x0000040404097981 */ /* 0x000ea8000c1e1900 */
[----:B------:R-:W2:Y:S04]  /*00f0*/  LDG.E R8, desc[UR4][R2.64+0x4] ;  /* 0x0000040402087981 */ /* 0x000ea8000c1e1900 */
[----:B------:R-:W4:Y:S04]  /*0100*/  LDG.E R11, desc[UR4][R4.64+0x8] ;  /* 0x00000804040b7981 */ /* 0x000f28000c1e1900 */
[----:B------:R-:W4:Y:S04]  /*0110*/  LDG.E R10, desc[UR4][R2.64+0x8] ;  /* 0x00000804020a7981 */ /* 0x000f28000c1e1900 */
[----:B------:R-:W5:Y:S04]  /*0120*/  LDG.E R15, desc[UR4][R4.64+0xc] ;  /* 0x00000c04040f7981 */ /* 0x000f68000c1e1900 */
[----:B------:R-:W5:Y:S04]  /*0130*/  LDG.E R14, desc[UR4][R2.64+0xc] ;  /* 0x00000c04020e7981 */ /* 0x000f68000c1e1900 */
[----:B------:R0:W5:Y:S04]  /*0140*/  LDG.E R16, desc[UR4][R2.64+0x10] ;  /* 0x0000100402107981 */ /* 0x000168000c1e1900 */
[----:B------:R-:W5:Y:S01]  /*0150*/  LDG.E R17, desc[UR4][R4.64+0x10] ;  /* 0x0000100404117981 */ /* 0x000f62000c1e1900 */
[----:B---3--:R-:W-:-:S04]  /*0160*/  FMUL R12, R6, R7 ;  /* 0x00000007060c7220 */ /* 0x008fc80000400000 */
[----:B------:R-:W1:Y:S01]  /*0170*/  F2F.F64.F32 R6, R12 ;  /* 0x0000000c00067310 */ /* 0x000e620000201800 */
[----:B--2---:R-:W-:-:S07]  /*0180*/  FMUL R13, R8, R9 ;  /* 0x00000009080d7220 */ /* 0x004fce0000400000 */
[----:B------:R-:W2:Y:S01]  /*0190*/  F2F.F64.F32 R8, R13 ;  /* 0x0000000d00087310 */ /* 0x000ea20000201800 */
[----:B----4-:R-:W-:Y:S01]  /*01a0*/  FMUL R10, R10, R11 ;  /* 0x0000000b0a0a7220 */ /* 0x010fe20000400000 */
[----:B-1----:R-:W-:-:S06]  /*01b0*/  DADD R6, RZ, R6 ;  /* 0x00000000ff067229 */ /* 0x002fcc0000000006 */
[----:B------:R-:W1:Y:S01]  /*01c0*/  F2F.F64.F32 R10, R10 ;  /* 0x0000000a000a7310 */ /* 0x000e620000201800 */
[----:B-----5:R-:W-:Y:S01]  /*01d0*/  FMUL R14, R14, R15 ;  /* 0x0000000f0e0e7220 */ /* 0x020fe20000400000 */
[----:B--2---:R-:W-:Y:S01]  /*01e0*/  DADD R6, R6, R8 ;  /* 0x0000000006067229 */ /* 0x004fe20000000008 */
[----:B------:R-:W2:Y:S05]  /*01f0*/  LDC.64 R8, c[0x0][0x390] ;  /* 0x0000e400ff087b82 */ /* 0x000eaa0000000a00 */
[----:B0-----:R-:W0:Y:S01]  /*0200*/  F2F.F64.F32 R2, R14 ;  /* 0x0000000e00027310 */ /* 0x001e220000201800 */
[----:B------:R-:W-:Y:S01]  /*0210*/  FMUL R16, R16, R17 ;  /* 0x0000001110107220 */ /* 0x000fe20000400000 */
[----:B-1----:R-:W-:-:S06]  /*0220*/  DADD R6, R6, R10 ;  /* 0x0000000006067229 */ /* 0x002fcc000000000a */
[----:B------:R-:W1:Y:S02]  /*0230*/  F2F.F64.F32 R4, R16 ;  /* 0x0000001000047310 */ /* 0x000e640000201800 */
[----:B0-----:R-:W-:-:S08]  /*0240*/  DADD R2, R6, R2 ;  /* 0x0000000006027229 */ /* 0x001fd00000000002 */
[----:B-1----:R-:W-:-:S10]  /*0250*/  DADD R2, R2, R4 ;  /* 0x0000000002027229 */ /* 0x002fd40000000004 */
[----:B------:R-:W0:Y:S01]  /*0260*/  F2F.F32.F64 R3, R2 ;  /* 0x0000000200037310 */ /* 0x000e220000301000 */
[----:B--2---:R-:W-:-:S05]  /*0270*/  IMAD.WIDE R4, R0, 0x4, R8 ;  /* 0x0000000400047825 */ /* 0x004fca00078e0208 */
[----:B0-----:R-:W-:Y:S01]  /*0280*/  STG.E desc[UR4][R4.64], R3 ;  /* 0x0000000304007986 */ /* 0x001fe2000c101904 */
[----:B------:R-:W-:Y:S05]  /*0290*/  EXIT ;  /* 0x000000000000794d */ /* 0x000fea0003800000 */
.L_x_0:
[----:B------:R-:W-:-:S00]  /*02a0*/  BRA `(.L_x_0) ;  /* 0xfffffffc00fc7947 */ /* 0x000fc0000383ffff */
[----:B------:R-:W-:-:S00]  /*02b0*/  NOP ;  /* 0x0000000000007918 */ /* 0x000fc00000000000 */
        /* <DEDUP_REMOVED lines=12> */
.L_x_1:


//--------------------- .nv.shared.reserved.0     --------------------------
	.section	.nv.shared.reserved.0,"aw",@nobits
	.weak		__nv_reservedSMEM_offset_0_alias
	.size		__nv_reservedSMEM_offset_0_alias, 0, 64
	.other		__nv_reservedSMEM_offset_0_alias,@"STO_CUDA_RESERVED_SHARED STV_DEFAULT"
__nv_reservedSMEM_offset_0_alias:
	.zero		0
	.zero		64


//--------------------- .nv.constant0._Z9matvecMulPKfS0_Pf --------------------------
	.section	.nv.constant0._Z9matvecMulPKfS0_Pf,"a",@progbits
	.sectionflags	@""
	.align	4
.nv.constant0._Z9matvecMulPKfS0_Pf:
	.zero		920


//--------------------- SYMBOLS --------------------------

	.type		.nv.reservedSmem.offset0,@object
	.size		.nv.reservedSmem.offset0,0x4
